	.headerflags	@"EF_CUDA_TEXMODE_UNIFIED EF_CUDA_64BIT_ADDRESS EF_CUDA_ACCELERATORS EF_CUDA_SM90 EF_CUDA_VIRTUAL_SM(EF_CUDA_SM90)"
	.elftype	@"ET_EXEC"


//--------------------- .nv.info                  --------------------------
	.section	.nv.info,"",@"SHT_CUDA_INFO"
	.align	4


	//----- nvinfo : EIATTR_REGCOUNT
	.align		4
        /*0000*/ 	.byte	0x04, 0x2f
        /*0002*/ 	.short	(.L_1 - .L_0)
	.align		4
.L_0:
        /*0004*/ 	.word	index@(triton_poi_fused_convolution_51)
        /*0008*/ 	.word	0x00000020


	//----- nvinfo : EIATTR_MIN_STACK_SIZE
	.align		4
.L_1:
        /*000c*/ 	.byte	0x04, 0x12
        /*000e*/ 	.short	(.L_3 - .L_2)
	.align		4
.L_2:
        /*0010*/ 	.word	index@(triton_poi_fused_convolution_51)
        /*0014*/ 	.word	0x00000000


	//----- nvinfo : EIATTR_FRAME_SIZE
	.align		4
.L_3:
        /*0018*/ 	.byte	0x04, 0x11
        /*001a*/ 	.short	(.L_5 - .L_4)
	.align		4
.L_4:
        /*001c*/ 	.word	index@(triton_poi_fused_convolution_51)
        /*0020*/ 	.word	0x00000000


	//----- nvinfo : EIATTR_MIN_STACK_SIZE
	.align		4
.L_5:
        /*0024*/ 	.byte	0x04, 0x12
        /*0026*/ 	.short	(.L_7 - .L_6)
	.align		4
.L_6:
        /*0028*/ 	.word	index@(triton_poi_fused_convolution_51)
        /*002c*/ 	.word	0x00000000
.L_7:


//--------------------- .nv.info.triton_poi_fused_convolution_51 --------------------------
	.section	.nv.info.triton_poi_fused_convolution_51,"",@"SHT_CUDA_INFO"
	.sectionflags	@""
	.align	4


	//----- nvinfo : EIATTR_CUDA_API_VERSION
	.align		4
        /*0000*/ 	.byte	0x04, 0x37
        /*0002*/ 	.short	(.L_9 - .L_8)
.L_8:
        /*0004*/ 	.word	0x0000007c


	//----- nvinfo : EIATTR_KPARAM_INFO
	.align		4
.L_9:
        /*0008*/ 	.byte	0x04, 0x17
        /*000a*/ 	.short	(.L_11 - .L_10)
.L_10:
        /*000c*/ 	.word	0x00000000
        /*0010*/ 	.short	0x0002
        /*0012*/ 	.short	0x0010
        /*0014*/ 	.byte	0x00, 0xf0, 0x11, 0x00


	//----- nvinfo : EIATTR_KPARAM_INFO
	.align		4
.L_11:
        /*0018*/ 	.byte	0x04, 0x17
        /*001a*/ 	.short	(.L_13 - .L_12)
.L_12:
        /*001c*/ 	.word	0x00000000
        /*0020*/ 	.short	0x0001
        /*0022*/ 	.short	0x0008
        /*0024*/ 	.byte	0x00, 0xf4, 0x21, 0x00


	//----- nvinfo : EIATTR_KPARAM_INFO
	.align		4
.L_13:
        /*0028*/ 	.byte	0x04, 0x17
        /*002a*/ 	.short	(.L_15 - .L_14)
.L_14:
        /*002c*/ 	.word	0x00000000
        /*0030*/ 	.short	0x0000
        /*0032*/ 	.short	0x0000
        /*0034*/ 	.byte	0x00, 0xf4, 0x21, 0x00


	//----- nvinfo : EIATTR_SPARSE_MMA_MASK
	.align		4
.L_15:
        /*0038*/ 	.byte	0x03, 0x50
        /*003a*/ 	.short	0x0000


	//----- nvinfo : EIATTR_MAXREG_COUNT
	.align		4
        /*003c*/ 	.byte	0x03, 0x1b
        /*003e*/ 	.short	0x00ff


	//----- nvinfo : EIATTR_EXIT_INSTR_OFFSETS
	.align		4
        /*0040*/ 	.byte	0x04, 0x1c
        /*0042*/ 	.short	(.L_17 - .L_16)


	//   ....[0]....
.L_16:
        /*0044*/ 	.word	0x000006f0


	//   ....[1]....
        /*0048*/ 	.word	0x00000710


	//----- nvinfo : EIATTR_REQNTID
	.align		4
.L_17:
        /*004c*/ 	.byte	0x04, 0x10
        /*004e*/ 	.short	(.L_19 - .L_18)
.L_18:
        /*0050*/ 	.word	0x00000080
        /*0054*/ 	.word	0x00000001
        /*0058*/ 	.word	0x00000001


	//----- nvinfo : EIATTR_CBANK_PARAM_SIZE
	.align		4
.L_19:
        /*005c*/ 	.byte	0x03, 0x19
        /*005e*/ 	.short	0x0014


	//----- nvinfo : EIATTR_PARAM_CBANK
	.align		4
        /*0060*/ 	.byte	0x04, 0x0a
        /*0062*/ 	.short	(.L_21 - .L_20)
	.align		4
.L_20:
        /*0064*/ 	.word	index@(.nv.constant0.triton_poi_fused_convolution_51)
        /*0068*/ 	.short	0x0210
        /*006a*/ 	.short	0x0014


	//----- nvinfo : EIATTR_SW_WAR
	.align		4
.L_21:
        /*006c*/ 	.byte	0x04, 0x36
        /*006e*/ 	.short	(.L_23 - .L_22)
.L_22:
        /*0070*/ 	.word	0x00000008
.L_23:


//--------------------- .nv.callgraph             --------------------------
	.section	.nv.callgraph,"",@"SHT_CUDA_CALLGRAPH"
	.align	4
	.sectionentsize	8
	.align		4
        /*0000*/ 	.word	0x00000000
	.align		4
        /*0004*/ 	.word	0xffffffff
	.align		4
        /*0008*/ 	.word	0x00000000
	.align		4
        /*000c*/ 	.word	0xfffffffe
	.align		4
        /*0010*/ 	.word	0x00000000
	.align		4
        /*0014*/ 	.word	0xfffffffd
	.align		4
        /*0018*/ 	.word	0x00000000
	.align		4
        /*001c*/ 	.word	0xfffffffc


//--------------------- .text.triton_poi_fused_convolution_51 --------------------------
	.section	.text.triton_poi_fused_convolution_51,"ax",@progbits
	.align	128
        .global         triton_poi_fused_convolution_51
        .type           triton_poi_fused_convolution_51,@function
        .size           triton_poi_fused_convolution_51,(.L_x_1 - triton_poi_fused_convolution_51)
        .other          triton_poi_fused_convolution_51,@"STO_CUDA_ENTRY STV_DEFAULT"
triton_poi_fused_convolution_51:
.text.triton_poi_fused_convolution_51:
[----:B------:R-:W0:Y:S02]  /*0000*/  LDC R1, c[0x0][0x28] ;  /* 0x00000a00ff017b82 */ /* 0x000e240000000800 */
[----:B------:R-:W1:Y:S01]  /*0010*/  S2R R0, SR_TID.X ;  /* 0x0000000000007919 */ /* 0x000e620000002100 */
[----:B------:R-:W2:Y:S01]  /*0020*/  LDC.64 R16, c[0x0][0x218] ;  /* 0x00008600ff107b82 */ /* 0x000ea20000000a00 */
[----:B------:R-:W-:Y:S01]  /*0030*/  CS2R R20, SRZ ;  /* 0x0000000000147805 */ /* 0x000fe2000001ff00 */
[----:B------:R-:W-:Y:S01]  /*0040*/  ULDC.64 UR4, c[0x0][0x208] ;  /* 0x0000820000047ab9 */ /* 0x000fe20000000a00 */
[----:B------:R-:W3:Y:S01]  /*0050*/  S2R R29, SR_CTAID.X ;  /* 0x00000000001d7919 */ /* 0x000ee20000002500 */
[----:B-1----:R-:W-:-:S05]  /*0060*/  IMAD.SHL.U32 R0, R0, 0x4, RZ ;  /* 0x0000000400007824 */ /* 0x002fca00078e00ff */
[----:B------:R-:W-:-:S04]  /*0070*/  LOP3.LUT R0, R0, 0x1fc, RZ, 0xc0, !PT ;  /* 0x000001fc00007812 */ /* 0x000fc800078ec0ff */
[----:B---3--:R-:W-:-:S04]  /*0080*/  LEA R29, R29, R0, 0xa ;  /* 0x000000001d1d7211 */ /* 0x008fc800078e50ff */
[----:B------:R-:W-:Y:S01]  /*0090*/  IADD3 R0, R29, 0x1, RZ ;  /* 0x000000011d007810 */ /* 0x000fe20007ffe0ff */
[C---:B------:R-:W-:Y:S01]  /*00a0*/  VIADD R7, R29.reuse, 0x200 ;  /* 0x000002001d077836 */ /* 0x040fe20000000000 */
[C---:B------:R-:W-:Y:S01]  /*00b0*/  ISETP.GE.AND P0, PT, R29.reuse, 0x6b6c0, PT ;  /* 0x0006b6c01d00780c */ /* 0x040fe20003f06270 */
[----:B------:R-:W-:-:S03]  /*00c0*/  IMAD.HI R4, R29, 0x77280773, RZ ;  /* 0x772807731d047827 */ /* 0x000fc600078e02ff */
[C---:B------:R-:W-:Y:S01]  /*00d0*/  ISETP.GE.AND P1, PT, R7.reuse, 0x6b6c0, PT ;  /* 0x0006b6c00700780c */ /* 0x040fe20003f26270 */
[----:B------:R-:W-:Y:S01]  /*00e0*/  IMAD.HI R5, R7, 0x77280773, RZ ;  /* 0x7728077307057827 */ /* 0x000fe200078e02ff */
[----:B------:R-:W-:-:S03]  /*00f0*/  SHF.R.U32.HI R3, RZ, 0x1f, R4 ;  /* 0x0000001fff037819 */ /* 0x000fc60000011604 */
[----:B------:R-:W-:Y:S01]  /*0100*/  VIADD R2, R29, 0x2 ;  /* 0x000000021d027836 */ /* 0x000fe20000000000 */
[----:B------:R-:W-:Y:S01]  /*0110*/  SHF.R.U32.HI R6, RZ, 0x1f, R5 ;  /* 0x0000001fff067819 */ /* 0x000fe20000011605 */
[----:B------:R-:W-:Y:S01]  /*0120*/  IMAD.HI R0, R0, 0x77280773, RZ ;  /* 0x7728077300007827 */ /* 0x000fe200078e02ff */
[----:B------:R-:W-:Y:S02]  /*0130*/  LEA.HI.SX32 R4, R4, R3, 0x19 ;  /* 0x0000000304047211 */ /* 0x000fe400078fcaff */
[----:B------:R-:W-:Y:S01]  /*0140*/  LEA.HI.SX32 R3, R5, R6, 0x19 ;  /* 0x0000000605037211 */ /* 0x000fe200078fcaff */
[----:B------:R-:W-:Y:S01]  /*0150*/  IMAD.HI R2, R2, 0x77280773, RZ ;  /* 0x7728077302027827 */ /* 0x000fe200078e02ff */
[----:B------:R-:W-:Y:S02]  /*0160*/  SHF.R.U32.HI R7, RZ, 0x1f, R0 ;  /* 0x0000001fff077819 */ /* 0x000fe40000011600 */
[----:B------:R-:W-:Y:S01]  /*0170*/  IADD3 R5, R29, 0x3, RZ ;  /* 0x000000031d057810 */ /* 0x000fe20007ffe0ff */
[----:B------:R-:W-:Y:S01]  /*0180*/  VIADD R6, R29, 0x201 ;  /* 0x000002011d067836 */ /* 0x000fe20000000000 */
[----:B------:R-:W-:Y:S01]  /*0190*/  SHF.R.U32.HI R9, RZ, 0x1f, R2 ;  /* 0x0000001fff097819 */ /* 0x000fe20000011602 */
[----:B------:R-:W-:Y:S01]  /*01a0*/  IMAD.HI R12, R4, 0x51eb851f, RZ ;  /* 0x51eb851f040c7827 */ /* 0x000fe200078e02ff */
[----:B------:R-:W-:-:S02]  /*01b0*/  LEA.HI.SX32 R0, R0, R7, 0x19 ;  /* 0x0000000700007211 */ /* 0x000fc400078fcaff */
[----:B------:R-:W-:Y:S01]  /*01c0*/  IADD3 R7, R29, 0x202, RZ ;  /* 0x000002021d077810 */ /* 0x000fe20007ffe0ff */
[----:B------:R-:W-:Y:S01]  /*01d0*/  IMAD.HI R8, R5, 0x77280773, RZ ;  /* 0x7728077305087827 */ /* 0x000fe200078e02ff */
[----:B------:R-:W-:Y:S02]  /*01e0*/  LEA.HI.SX32 R2, R2, R9, 0x19 ;  /* 0x0000000902027211 */ /* 0x000fe400078fcaff */
[----:B------:R-:W-:Y:S01]  /*01f0*/  SHF.R.U32.HI R13, RZ, 0x1f, R12 ;  /* 0x0000001fff0d7819 */ /* 0x000fe2000001160c */
[----:B------:R-:W-:-:S04]  /*0200*/  IMAD.HI R9, R6, 0x77280773, RZ ;  /* 0x7728077306097827 */ /* 0x000fc800078e02ff */
[----:B------:R-:W-:Y:S01]  /*0210*/  VIADD R5, R29, 0x203 ;  /* 0x000002031d057836 */ /* 0x000fe20000000000 */
[----:B------:R-:W-:Y:S01]  /*0220*/  SHF.R.U32.HI R10, RZ, 0x1f, R9 ;  /* 0x0000001fff0a7819 */ /* 0x000fe20000011609 */
[----:B------:R-:W-:Y:S01]  /*0230*/  IMAD.HI R11, R7, 0x77280773, RZ ;  /* 0x77280773070b7827 */ /* 0x000fe200078e02ff */
[----:B------:R-:W-:-:S03]  /*0240*/  SHF.R.U32.HI R7, RZ, 0x1f, R8 ;  /* 0x0000001fff077819 */ /* 0x000fc60000011608 */
[----:B------:R-:W-:Y:S01]  /*0250*/  IMAD.HI R5, R5, 0x77280773, RZ ;  /* 0x7728077305057827 */ /* 0x000fe200078e02ff */
[----:B------:R-:W-:Y:S02]  /*0260*/  LEA.HI.SX32 R6, R8, R7, 0x19 ;  /* 0x0000000708067211 */ /* 0x000fe400078fcaff */
[----:B------:R-:W-:Y:S01]  /*0270*/  LEA.HI.SX32 R8, R9, R10, 0x19 ;  /* 0x0000000a09087211 */ /* 0x000fe200078fcaff */
[----:B------:R-:W-:Y:S01]  /*0280*/  IMAD.HI R25, R0, 0x51eb851f, RZ ;  /* 0x51eb851f00197827 */ /* 0x000fe200078e02ff */
[----:B------:R-:W-:Y:S02]  /*0290*/  LEA.HI.SX32 R7, R12, R13, 0x19 ;  /* 0x0000000d0c077211 */ /* 0x000fe400078fcaff */
[----:B------:R-:W-:Y:S01]  /*02a0*/  SHF.R.U32.HI R10, RZ, 0x1f, R11 ;  /* 0x0000001fff0a7819 */ /* 0x000fe2000001160b */
[----:B------:R-:W-:Y:S01]  /*02b0*/  IMAD.HI R13, R3, 0x51eb851f, RZ ;  /* 0x51eb851f030d7827 */ /* 0x000fe200078e02ff */
[----:B------:R-:W-:Y:S02]  /*02c0*/  SHF.R.U32.HI R12, RZ, 0x1f, R5 ;  /* 0x0000001fff0c7819 */ /* 0x000fe40000011605 */
[----:B------:R-:W-:Y:S01]  /*02d0*/  LEA.HI.SX32 R9, R11, R10, 0x19 ;  /* 0x0000000a0b097211 */ /* 0x000fe200078fcaff */
[----:B------:R-:W-:Y:S01]  /*02e0*/  IMAD R7, R7, -0x190, R4 ;  /* 0xfffffe7007077824 */ /* 0x000fe200078e0204 */
[----:B------:R-:W-:Y:S01]  /*02f0*/  LEA.HI.SX32 R10, R5, R12, 0x19 ;  /* 0x0000000c050a7211 */ /* 0x000fe200078fcaff */
[----:B------:R-:W-:Y:S01]  /*0300*/  IMAD.HI R27, R2, 0x51eb851f, RZ ;  /* 0x51eb851f021b7827 */ /* 0x000fe200078e02ff */
[----:B------:R-:W-:-:S02]  /*0310*/  SHF.R.U32.HI R4, RZ, 0x1f, R13 ;  /* 0x0000001fff047819 */ /* 0x000fc4000001160d */
[----:B------:R-:W-:Y:S01]  /*0320*/  SHF.R.U32.HI R12, RZ, 0x1f, R25 ;  /* 0x0000001fff0c7819 */ /* 0x000fe20000011619 */
[----:B------:R-:W-:Y:S01]  /*0330*/  IMAD.HI R11, R9, 0x51eb851f, RZ ;  /* 0x51eb851f090b7827 */ /* 0x000fe200078e02ff */
[----:B------:R-:W-:Y:S02]  /*0340*/  LEA.HI.SX32 R4, R13, R4, 0x19 ;  /* 0x000000040d047211 */ /* 0x000fe400078fcaff */
[----:B------:R-:W-:Y:S01]  /*0350*/  LEA.HI.SX32 R25, R25, R12, 0x19 ;  /* 0x0000000c19197211 */ /* 0x000fe200078fcaff */
[----:B------:R-:W-:Y:S01]  /*0360*/  IMAD.HI R13, R8, 0x51eb851f, RZ ;  /* 0x51eb851f080d7827 */ /* 0x000fe200078e02ff */
[----:B------:R-:W-:Y:S02]  /*0370*/  SHF.R.U32.HI R12, RZ, 0x1f, R27 ;  /* 0x0000001fff0c7819 */ /* 0x000fe4000001161b */
[----:B------:R-:W-:Y:S01]  /*0380*/  SHF.R.U32.HI R18, RZ, 0x1f, R11 ;  /* 0x0000001fff127819 */ /* 0x000fe2000001160b */
[----:B------:R-:W-:Y:S01]  /*0390*/  IMAD.HI R5, R6, 0x51eb851f, RZ ;  /* 0x51eb851f06057827 */ /* 0x000fe200078e02ff */
[----:B------:R-:W-:-:S02]  /*03a0*/  LEA.HI.SX32 R27, R27, R12, 0x19 ;  /* 0x0000000c1b1b7211 */ /* 0x000fc400078fcaff */
[----:B------:R-:W-:Y:S01]  /*03b0*/  SHF.R.U32.HI R12, RZ, 0x1f, R13 ;  /* 0x0000001fff0c7819 */ /* 0x000fe2000001160d */
[----:B------:R-:W-:Y:S01]  /*03c0*/  IMAD.HI R19, R10, 0x51eb851f, RZ ;  /* 0x51eb851f0a137827 */ /* 0x000fe200078e02ff */
[----:B------:R-:W-:Y:S02]  /*03d0*/  SHF.R.U32.HI R14, RZ, 0x1f, R5 ;  /* 0x0000001fff0e7819 */ /* 0x000fe40000011605 */
[----:B------:R-:W-:Y:S01]  /*03e0*/  LEA.HI.SX32 R13, R13, R12, 0x19 ;  /* 0x0000000c0d0d7211 */ /* 0x000fe200078fcaff */
[----:B------:R-:W-:Y:S01]  /*03f0*/  IMAD R25, R25, -0x190, R0 ;  /* 0xfffffe7019197824 */ /* 0x000fe200078e0200 */
[----:B------:R-:W-:Y:S01]  /*0400*/  LEA.HI.SX32 R12, R11, R18, 0x19 ;  /* 0x000000120b0c7211 */ /* 0x000fe200078fcaff */
[----:B------:R-:W-:Y:S01]  /*0410*/  IMAD R11, R4, -0x190, R3 ;  /* 0xfffffe70040b7824 */ /* 0x000fe200078e0203 */
[----:B------:R-:W-:Y:S01]  /*0420*/  LEA.HI.SX32 R15, R5, R14, 0x19 ;  /* 0x0000000e050f7211 */ /* 0x000fe200078fcaff */
[----:B------:R-:W-:Y:S01]  /*0430*/  IMAD R27, R27, -0x190, R2 ;  /* 0xfffffe701b1b7824 */ /* 0x000fe200078e0202 */
[----:B------:R-:W1:Y:S01]  /*0440*/  LDC.64 R4, c[0x0][0x210] ;  /* 0x00008400ff047b82 */ /* 0x000e620000000a00 */
[----:B------:R-:W-:-:S02]  /*0450*/  SHF.R.U32.HI R14, RZ, 0x1f, R19 ;  /* 0x0000001fff0e7819 */ /* 0x000fc40000011613 */
[----:B------:R-:W-:Y:S01]  /*0460*/  CS2R R22, SRZ ;  /* 0x0000000000167805 */ /* 0x000fe2000001ff00 */
[----:B------:R-:W-:Y:S02]  /*0470*/  IMAD R3, R15, -0x190, R6 ;  /* 0xfffffe700f037824 */ /* 0x000fe400078e0206 */
[----:B--2---:R-:W-:Y:S01]  /*0480*/  IMAD.WIDE R6, R7, 0x4, R16 ;  /* 0x0000000407067825 */ /* 0x004fe200078e0210 */
[----:B------:R-:W-:Y:S01]  /*0490*/  LEA.HI.SX32 R19, R19, R14, 0x19 ;  /* 0x0000000e13137211 */ /* 0x000fe200078fcaff */
[----:B------:R-:W-:Y:S02]  /*04a0*/  HFMA2.MMA R0, -RZ, RZ, 0, 0 ;  /* 0x00000000ff007435 */ /* 0x000fe400000001ff */
[----:B------:R-:W-:Y:S01]  /*04b0*/  IMAD R15, R12, -0x190, R9 ;  /* 0xfffffe700c0f7824 */ /* 0x000fe200078e0209 */
[----:B------:R2:W3:Y:S01]  /*04c0*/  @!P0 LDG.E.EL R21, desc[UR4][R6.64] ;  /* 0x0000000406158981 */ /* 0x0004e2000c2e1900 */
[----:B------:R-:W-:Y:S01]  /*04d0*/  IMAD R9, R19, -0x190, R10 ;  /* 0xfffffe7013097824 */ /* 0x000fe200078e020a */
[----:B------:R-:W-:Y:S01]  /*04e0*/  CS2R R18, SRZ ;  /* 0x0000000000127805 */ /* 0x000fe2000001ff00 */
[----:B------:R-:W-:-:S04]  /*04f0*/  IMAD.WIDE R24, R25, 0x4, R16 ;  /* 0x0000000419187825 */ /* 0x000fc800078e0210 */
[--C-:B------:R-:W-:Y:S01]  /*0500*/  IMAD.WIDE R26, R27, 0x4, R16.reuse ;  /* 0x000000041b1a7825 */ /* 0x100fe200078e0210 */
[----:B------:R-:W4:Y:S01]  /*0510*/  @!P0 LDG.E.EL R0, desc[UR4][R24.64] ;  /* 0x0000000418008981 */ /* 0x000f22000c2e1900 */
[----:B--2---:R-:W-:Y:S02]  /*0520*/  CS2R R6, SRZ ;  /* 0x0000000000067805 */ /* 0x004fe4000001ff00 */
[----:B------:R-:W-:Y:S01]  /*0530*/  IMAD.WIDE R2, R3, 0x4, R16 ;  /* 0x0000000403027825 */ /* 0x000fe200078e0210 */
[----:B------:R-:W2:Y:S03]  /*0540*/  @!P0 LDG.E.EL R23, desc[UR4][R26.64] ;  /* 0x000000041a178981 */ /* 0x000ea6000c2e1900 */
[----:B-1----:R-:W-:Y:S01]  /*0550*/  IMAD.WIDE R28, R29, 0x4, R4 ;  /* 0x000000041d1c7825 */ /* 0x002fe200078e0204 */
[----:B------:R-:W-:Y:S01]  /*0560*/  CS2R R4, SRZ ;  /* 0x0000000000047805 */ /* 0x000fe2000001ff00 */
[----:B------:R-:W5:Y:S02]  /*0570*/  @!P0 LDG.E.EL R22, desc[UR4][R2.64] ;  /* 0x0000000402168981 */ /* 0x000f64000c2e1900 */
[----:B------:R-:W-:-:S02]  /*0580*/  IMAD R13, R13, -0x190, R8 ;  /* 0xfffffe700d0d7824 */ /* 0x000fc400078e0208 */
[--C-:B------:R-:W-:Y:S01]  /*0590*/  IMAD.WIDE R10, R11, 0x4, R16.reuse ;  /* 0x000000040b0a7825 */ /* 0x100fe200078e0210 */
[----:B------:R-:W3:Y:S03]  /*05a0*/  @!P0 LDG.E.128 R4, desc[UR4][R28.64] ;  /* 0x000000041c048981 */ /* 0x000ee6000c1e1d00 */
[--C-:B------:R-:W-:Y:S01]  /*05b0*/  IMAD.WIDE R12, R13, 0x4, R16.reuse ;  /* 0x000000040d0c7825 */ /* 0x100fe200078e0210 */
[----:B------:R1:W5:Y:S03]  /*05c0*/  @!P1 LDG.E.EL R19, desc[UR4][R10.64] ;  /* 0x000000040a139981 */ /* 0x000366000c2e1900 */
[--C-:B------:R-:W-:Y:S01]  /*05d0*/  IMAD.WIDE R14, R15, 0x4, R16.reuse ;  /* 0x000000040f0e7825 */ /* 0x100fe200078e0210 */
[----:B------:R-:W5:Y:S03]  /*05e0*/  @!P1 LDG.E.EL R18, desc[UR4][R12.64] ;  /* 0x000000040c129981 */ /* 0x000f66000c2e1900 */
[----:B------:R-:W-:Y:S01]  /*05f0*/  IMAD.WIDE R16, R9, 0x4, R16 ;  /* 0x0000000409107825 */ /* 0x000fe200078e0210 */
[----:B------:R-:W-:-:S02]  /*0600*/  CS2R R8, SRZ ;  /* 0x0000000000087805 */ /* 0x000fc4000001ff00 */
[----:B-1----:R-:W-:Y:S01]  /*0610*/  CS2R R10, SRZ ;  /* 0x00000000000a7805 */ /* 0x002fe2000001ff00 */
[----:B------:R-:W-:Y:S01]  /*0620*/  IMAD.MOV.U32 R25, RZ, RZ, RZ ;  /* 0x000000ffff197224 */ /* 0x000fe200078e00ff */
[----:B------:R-:W5:Y:S04]  /*0630*/  @!P1 LDG.E.EL R20, desc[UR4][R16.64] ;  /* 0x0000000410149981 */ /* 0x000f68000c2e1900 */
[----:B------:R-:W5:Y:S04]  /*0640*/  @!P1 LDG.E.128 R8, desc[UR4][R28.64+0x800] ;  /* 0x000800041c089981 */ /* 0x000f68000c1e1d00 */
[----:B------:R-:W5:Y:S01]  /*0650*/  @!P1 LDG.E.EL R25, desc[UR4][R14.64] ;  /* 0x000000040e199981 */ /* 0x000f62000c2e1900 */
[----:B---3--:R-:W-:Y:S01]  /*0660*/  FADD R4, R21, R4 ;  /* 0x0000000415047221 */ /* 0x008fe20000000000 */
[----:B----4-:R-:W-:Y:S01]  /*0670*/  FADD R5, R0, R5 ;  /* 0x0000000500057221 */ /* 0x010fe20000000000 */
[----:B--2---:R-:W-:Y:S01]  /*0680*/  FADD R6, R23, R6 ;  /* 0x0000000617067221 */ /* 0x004fe20000000000 */
[----:B-----5:R-:W-:-:S05]  /*0690*/  FADD R7, R22, R7 ;  /* 0x0000000716077221 */ /* 0x020fca0000000000 */
[----:B------:R1:W-:Y:S01]  /*06a0*/  @!P0 STG.E.128 desc[UR4][R28.64], R4 ;  /* 0x000000041c008986 */ /* 0x0003e2000c101d04 */
[----:B------:R-:W-:Y:S01]  /*06b0*/  FADD R8, R19, R8 ;  /* 0x0000000813087221 */ /* 0x000fe20000000000 */
[----:B------:R-:W-:Y:S01]  /*06c0*/  FADD R9, R18, R9 ;  /* 0x0000000912097221 */ /* 0x000fe20000000000 */
[----:B------:R-:W-:Y:S01]  /*06d0*/  FADD R11, R20, R11 ;  /* 0x0000000b140b7221 */ /* 0x000fe20000000000 */
[----:B------:R-:W-:Y:S01]  /*06e0*/  FADD R10, R25, R10 ;  /* 0x0000000a190a7221 */ /* 0x000fe20000000000 */
[----:B------:R-:W-:Y:S06]  /*06f0*/  @P1 EXIT ;  /* 0x000000000000194d */ /* 0x000fec0003800000 */
[----:B------:R-:W-:Y:S01]  /*0700*/  STG.E.128 desc[UR4][R28.64+0x800], R8 ;  /* 0x000800081c007986 */ /* 0x000fe2000c101d04 */
[----:B------:R-:W-:Y:S05]  /*0710*/  EXIT ;  /* 0x000000000000794d */ /* 0x000fea0003800000 */
.L_x_0:
[----:B------:R-:W-:-:S00]  /*0720*/  BRA `(.L_x_0) ;  /* 0xfffffffc00fc7947 */ /* 0x000fc0000383ffff */
[----:B------:R-:W-:-:S00]  /*0730*/  NOP ;  /* 0x0000000000007918 */ /* 0x000fc00000000000 */
        /* <DEDUP_REMOVED lines=12> */
.L_x_1:


//--------------------- .nv.constant0.triton_poi_fused_convolution_51 --------------------------
	.section	.nv.constant0.triton_poi_fused_convolution_51,"a",@progbits
	.sectionflags	@""
	.align	4
.nv.constant0.triton_poi_fused_convolution_51:
	.zero		548
